//
// Generated by NVIDIA NVVM Compiler
//
// Compiler Build ID: CL-36424714
// Cuda compilation tools, release 13.0, V13.0.88
// Based on NVVM 20.0.0
//

.version 9.0
.target sm_100
.address_size 64

	// .globl	_Z14gpu_matrix_add6MatrixS_S_

.visible .entry _Z14gpu_matrix_add6MatrixS_S_(
	.param .align 8 .b8 _Z14gpu_matrix_add6MatrixS_S__param_0[32],
	.param .align 8 .b8 _Z14gpu_matrix_add6MatrixS_S__param_1[32],
	.param .align 8 .b8 _Z14gpu_matrix_add6MatrixS_S__param_2[32]
)
{
	.reg .b32 	%r<5>;
	.reg .b32 	%f<4>;
	.reg .b64 	%rd<11>;

	ld.param.u32 	%r1, [_Z14gpu_matrix_add6MatrixS_S__param_0+24];
	ld.param.u64 	%rd1, [_Z14gpu_matrix_add6MatrixS_S__param_2];
	ld.param.u64 	%rd2, [_Z14gpu_matrix_add6MatrixS_S__param_1];
	ld.param.u64 	%rd3, [_Z14gpu_matrix_add6MatrixS_S__param_0];
	cvta.to.global.u64 	%rd4, %rd3;
	cvta.to.global.u64 	%rd5, %rd2;
	cvta.to.global.u64 	%rd6, %rd1;
	mov.u32 	%r2, %tid.x;
	mov.u32 	%r3, %tid.y;
	mad.lo.s32 	%r4, %r2, %r1, %r3;
	mul.wide.s32 	%rd7, %r4, 4;
	add.s64 	%rd8, %rd4, %rd7;
	ld.global.f32 	%f1, [%rd8];
	add.s64 	%rd9, %rd5, %rd7;
	ld.global.f32 	%f2, [%rd9];
	add.f32 	%f3, %f1, %f2;
	add.s64 	%rd10, %rd6, %rd7;
	st.global.f32 	[%rd10], %f3;
	ret;

}
	// .globl	_Z19gpu_matrix_subtract6MatrixS_S_
.visible .entry _Z19gpu_matrix_subtract6MatrixS_S_(
	.param .align 8 .b8 _Z19gpu_matrix_subtract6MatrixS_S__param_0[32],
	.param .align 8 .b8 _Z19gpu_matrix_subtract6MatrixS_S__param_1[32],
	.param .align 8 .b8 _Z19gpu_matrix_subtract6MatrixS_S__param_2[32]
)
{
	.reg .b32 	%r<5>;
	.reg .b32 	%f<4>;
	.reg .b64 	%rd<11>;

	ld.param.u32 	%r1, [_Z19gpu_matrix_subtract6MatrixS_S__param_0+24];
	ld.param.u64 	%rd1, [_Z19gpu_matrix_subtract6MatrixS_S__param_2];
	ld.param.u64 	%rd2, [_Z19gpu_matrix_subtract6MatrixS_S__param_1];
	ld.param.u64 	%rd3, [_Z19gpu_matrix_subtract6MatrixS_S__param_0];
	cvta.to.global.u64 	%rd4, %rd3;
	cvta.to.global.u64 	%rd5, %rd2;
	cvta.to.global.u64 	%rd6, %rd1;
	mov.u32 	%r2, %tid.x;
	mov.u32 	%r3, %tid.y;
	mad.lo.s32 	%r4, %r2, %r1, %r3;
	mul.wide.s32 	%rd7, %r4, 4;
	add.s64 	%rd8, %rd4, %rd7;
	ld.global.f32 	%f1, [%rd8];
	add.s64 	%rd9, %rd5, %rd7;
	ld.global.f32 	%f2, [%rd9];
	sub.f32 	%f3, %f1, %f2;
	add.s64 	%rd10, %rd6, %rd7;
	st.global.f32 	[%rd10], %f3;
	ret;

}
	// .globl	_Z19gpu_matrix_multiply6MatrixPfS_S0_S_S0_
.visible .entry _Z19gpu_matrix_multiply6MatrixPfS_S0_S_S0_(
	.param .align 8 .b8 _Z19gpu_matrix_multiply6MatrixPfS_S0_S_S0__param_0[32],
	.param .u64 .ptr .align 1 _Z19gpu_matrix_multiply6MatrixPfS_S0_S_S0__param_1,
	.param .align 8 .b8 _Z19gpu_matrix_multiply6MatrixPfS_S0_S_S0__param_2[32],
	.param .u64 .ptr .align 1 _Z19gpu_matrix_multiply6MatrixPfS_S0_S_S0__param_3,
	.param .align 8 .b8 _Z19gpu_matrix_multiply6MatrixPfS_S0_S_S0__param_4[32],
	.param .u64 .ptr .align 1 _Z19gpu_matrix_multiply6MatrixPfS_S0_S_S0__param_5
)
{
	.reg .pred 	%p<10>;
	.reg .b32 	%r<48>;
	.reg .b32 	%f<68>;
	.reg .b64 	%rd<50>;

	ld.param.u64 	%rd10, [_Z19gpu_matrix_multiply6MatrixPfS_S0_S_S0__param_4+24];
	ld.param.u64 	%rd8, [_Z19gpu_matrix_multiply6MatrixPfS_S0_S_S0__param_2+24];
	ld.param.u64 	%rd6, [_Z19gpu_matrix_multiply6MatrixPfS_S0_S_S0__param_0+24];
	ld.param.v2.u32 	{%r22, %r23}, [_Z19gpu_matrix_multiply6MatrixPfS_S0_S_S0__param_0+8];
	ld.param.u64 	%rd12, [_Z19gpu_matrix_multiply6MatrixPfS_S0_S_S0__param_1];
	ld.param.u64 	%rd13, [_Z19gpu_matrix_multiply6MatrixPfS_S0_S_S0__param_3];
	ld.param.u64 	%rd11, [_Z19gpu_matrix_multiply6MatrixPfS_S0_S_S0__param_5];
	cvta.to.global.u64 	%rd1, %rd13;
	cvta.to.global.u64 	%rd2, %rd12;
	mov.u32 	%r2, %tid.x;
	mov.u32 	%r3, %tid.y;
	setp.lt.s32 	%p1, %r23, 1;
	mov.f32 	%f67, 0f00000000;
	@%p1 bra 	$L__BB2_12;
	cvt.u32.u64 	%r32, %rd6;
	mul.lo.s32 	%r4, %r2, %r32;
	cvt.u32.u64 	%r5, %rd8;
	and.b32  	%r6, %r23, 7;
	setp.lt.u32 	%p2, %r23, 8;
	mov.f32 	%f67, 0f00000000;
	mov.b32 	%r46, 0;
	@%p2 bra 	$L__BB2_4;
	and.b32  	%r46, %r23, 2147483640;
	neg.s32 	%r44, %r46;
	shl.b32 	%r9, %r5, 3;
	add.s64 	%rd4, %rd2, 16;
	mov.f32 	%f67, 0f00000000;
	shl.b64 	%rd18, %rd8, 32;
	shr.s64 	%rd19, %rd18, 30;
	mov.u32 	%r42, %r4;
	mov.u32 	%r43, %r3;
$L__BB2_3:
	.pragma "nounroll";
	mul.wide.s32 	%rd14, %r42, 4;
	add.s64 	%rd15, %rd4, %rd14;
	ld.global.f32 	%f17, [%rd15+-16];
	mul.wide.s32 	%rd16, %r43, 4;
	add.s64 	%rd17, %rd1, %rd16;
	ld.global.f32 	%f18, [%rd17];
	fma.rn.f32 	%f19, %f17, %f18, %f67;
	ld.global.f32 	%f20, [%rd15+-12];
	add.s64 	%rd20, %rd17, %rd19;
	ld.global.f32 	%f21, [%rd20];
	fma.rn.f32 	%f22, %f20, %f21, %f19;
	ld.global.f32 	%f23, [%rd15+-8];
	add.s64 	%rd21, %rd20, %rd19;
	ld.global.f32 	%f24, [%rd21];
	fma.rn.f32 	%f25, %f23, %f24, %f22;
	ld.global.f32 	%f26, [%rd15+-4];
	add.s64 	%rd22, %rd21, %rd19;
	ld.global.f32 	%f27, [%rd22];
	fma.rn.f32 	%f28, %f26, %f27, %f25;
	ld.global.f32 	%f29, [%rd15];
	add.s64 	%rd23, %rd22, %rd19;
	ld.global.f32 	%f30, [%rd23];
	fma.rn.f32 	%f31, %f29, %f30, %f28;
	ld.global.f32 	%f32, [%rd15+4];
	add.s64 	%rd24, %rd23, %rd19;
	ld.global.f32 	%f33, [%rd24];
	fma.rn.f32 	%f34, %f32, %f33, %f31;
	ld.global.f32 	%f35, [%rd15+8];
	add.s64 	%rd25, %rd24, %rd19;
	ld.global.f32 	%f36, [%rd25];
	fma.rn.f32 	%f37, %f35, %f36, %f34;
	ld.global.f32 	%f38, [%rd15+12];
	add.s64 	%rd26, %rd25, %rd19;
	ld.global.f32 	%f39, [%rd26];
	fma.rn.f32 	%f67, %f38, %f39, %f37;
	add.s32 	%r44, %r44, 8;
	add.s32 	%r43, %r43, %r9;
	add.s32 	%r42, %r42, 8;
	setp.ne.s32 	%p3, %r44, 0;
	@%p3 bra 	$L__BB2_3;
$L__BB2_4:
	setp.eq.s32 	%p4, %r6, 0;
	@%p4 bra 	$L__BB2_12;
	and.b32  	%r17, %r23, 3;
	setp.lt.u32 	%p5, %r6, 4;
	@%p5 bra 	$L__BB2_7;
	add.s32 	%r33, %r46, %r4;
	mad.lo.s32 	%r34, %r46, %r5, %r3;
	mul.wide.s32 	%rd27, %r33, 4;
	add.s64 	%rd28, %rd2, %rd27;
	ld.global.f32 	%f41, [%rd28];
	mul.wide.s32 	%rd29, %r34, 4;
	add.s64 	%rd30, %rd1, %rd29;
	ld.global.f32 	%f42, [%rd30];
	fma.rn.f32 	%f43, %f41, %f42, %f67;
	ld.global.f32 	%f44, [%rd28+4];
	shl.b64 	%rd31, %rd8, 32;
	shr.s64 	%rd32, %rd31, 30;
	add.s64 	%rd33, %rd30, %rd32;
	ld.global.f32 	%f45, [%rd33];
	fma.rn.f32 	%f46, %f44, %f45, %f43;
	ld.global.f32 	%f47, [%rd28+8];
	add.s64 	%rd34, %rd33, %rd32;
	ld.global.f32 	%f48, [%rd34];
	fma.rn.f32 	%f49, %f47, %f48, %f46;
	ld.global.f32 	%f50, [%rd28+12];
	add.s64 	%rd35, %rd34, %rd32;
	ld.global.f32 	%f51, [%rd35];
	fma.rn.f32 	%f67, %f50, %f51, %f49;
	add.s32 	%r46, %r46, 4;
$L__BB2_7:
	setp.eq.s32 	%p6, %r17, 0;
	@%p6 bra 	$L__BB2_12;
	setp.eq.s32 	%p7, %r17, 1;
	@%p7 bra 	$L__BB2_10;
	add.s32 	%r35, %r46, %r4;
	mad.lo.s32 	%r36, %r46, %r5, %r3;
	mul.wide.s32 	%rd36, %r35, 4;
	add.s64 	%rd37, %rd2, %rd36;
	ld.global.f32 	%f53, [%rd37];
	mul.wide.s32 	%rd38, %r36, 4;
	add.s64 	%rd39, %rd1, %rd38;
	ld.global.f32 	%f54, [%rd39];
	fma.rn.f32 	%f55, %f53, %f54, %f67;
	ld.global.f32 	%f56, [%rd37+4];
	shl.b64 	%rd40, %rd8, 32;
	shr.s64 	%rd41, %rd40, 30;
	add.s64 	%rd42, %rd39, %rd41;
	ld.global.f32 	%f57, [%rd42];
	fma.rn.f32 	%f67, %f56, %f57, %f55;
	add.s32 	%r46, %r46, 2;
$L__BB2_10:
	and.b32  	%r37, %r23, 1;
	setp.eq.b32 	%p8, %r37, 1;
	not.pred 	%p9, %p8;
	@%p9 bra 	$L__BB2_12;
	add.s32 	%r38, %r46, %r4;
	mad.lo.s32 	%r39, %r46, %r5, %r3;
	mul.wide.s32 	%rd43, %r38, 4;
	add.s64 	%rd44, %rd2, %rd43;
	ld.global.f32 	%f58, [%rd44];
	mul.wide.s32 	%rd45, %r39, 4;
	add.s64 	%rd46, %rd1, %rd45;
	ld.global.f32 	%f59, [%rd46];
	fma.rn.f32 	%f67, %f58, %f59, %f67;
$L__BB2_12:
	cvta.to.global.u64 	%rd47, %rd11;
	cvt.u32.u64 	%r40, %rd10;
	mad.lo.s32 	%r41, %r2, %r40, %r3;
	mul.wide.s32 	%rd48, %r41, 4;
	add.s64 	%rd49, %rd47, %rd48;
	st.global.f32 	[%rd49], %f67;
	ret;

}
	// .globl	_Z20gpu_matrix_transpose6MatrixS_
.visible .entry _Z20gpu_matrix_transpose6MatrixS_(
	.param .align 8 .b8 _Z20gpu_matrix_transpose6MatrixS__param_0[32],
	.param .align 8 .b8 _Z20gpu_matrix_transpose6MatrixS__param_1[32]
)
{
	.reg .b32 	%r<11>;
	.reg .b32 	%f<2>;
	.reg .b64 	%rd<9>;

	ld.param.u32 	%r1, [_Z20gpu_matrix_transpose6MatrixS__param_1+24];
	ld.param.u32 	%r2, [_Z20gpu_matrix_transpose6MatrixS__param_0+24];
	ld.param.v2.u32 	{%r3, %r4}, [_Z20gpu_matrix_transpose6MatrixS__param_0+8];
	ld.param.u64 	%rd1, [_Z20gpu_matrix_transpose6MatrixS__param_1];
	ld.param.u64 	%rd2, [_Z20gpu_matrix_transpose6MatrixS__param_0];
	cvta.to.global.u64 	%rd3, %rd2;
	cvta.to.global.u64 	%rd4, %rd1;
	mov.u32 	%r5, %tid.x;
	mov.u32 	%r6, %tid.y;
	sub.s32 	%r7, %r3, %r5;
	sub.s32 	%r8, %r4, %r6;
	mad.lo.s32 	%r9, %r5, %r2, %r6;
	mad.lo.s32 	%r10, %r7, %r1, %r8;
	mul.wide.s32 	%rd5, %r9, 4;
	add.s64 	%rd6, %rd3, %rd5;
	ld.global.f32 	%f1, [%rd6];
	mul.wide.s32 	%rd7, %r10, 4;
	add.s64 	%rd8, %rd4, %rd7;
	st.global.f32 	[%rd8], %f1;
	ret;

}
	// .globl	_Z18gpu_matrix_inverse6MatrixS_
.visible .entry _Z18gpu_matrix_inverse6MatrixS_(
	.param .align 8 .b8 _Z18gpu_matrix_inverse6MatrixS__param_0[32],
	.param .align 8 .b8 _Z18gpu_matrix_inverse6MatrixS__param_1[32]
)
{


	ret;

}


// ===== COMPILED SASS (sm_100) =====

	.target	sm_100

	.elftype	@"ET_EXEC"


//--------------------- .note.nv.tkinfo           --------------------------
	.section	.note.nv.tkinfo,"",@"SHT_NOTE"
	.sectionflags	@"SHF_NOTE_NV_TKINFO"
	.tkinfo
        /*0018*/ 	.word	0x00000002
        /*0030*/ 	.string	""
        /*0030*/ 	.string	"ptxas"
        /*0030*/ 	.string	"Cuda compilation tools, release 13.0, V13.0.88"
        /*0030*/ 	.string	"Build cuda_13.0.r13.0/compiler.36424714_0"
        /*0030*/ 	.string	"-arch sm_100 -m 64 "



//--------------------- .note.nv.cuinfo           --------------------------
	.section	.note.nv.cuinfo,"",@"SHT_NOTE"
	.sectionflags	@"SHF_NOTE_NV_CUINFO"
        /*0018*/ 	.short	0x0002
        /*001a*/ 	.short	0x0064
        /*001c*/ 	.short	0x0082
	.zero		2


//--------------------- .nv.info                  --------------------------
	.section	.nv.info,"",@"SHT_CUDA_INFO"
	.align	4


	//----- nvinfo : EIATTR_REGCOUNT
	.align		4
        /*0000*/ 	.byte	0x04, 0x2f
        /*0002*/ 	.short	(.L_1 - .L_0)
	.align		4
.L_0:
        /*0004*/ 	.word	index@(_Z14gpu_matrix_add6MatrixS_S_)
        /*0008*/ 	.word	0x0000000c


	//----- nvinfo : EIATTR_FRAME_SIZE
	.align		4
.L_1:
        /*000c*/ 	.byte	0x04, 0x11
        /*000e*/ 	.short	(.L_3 - .L_2)
	.align		4
.L_2:
        /*0010*/ 	.word	index@(_Z14gpu_matrix_add6MatrixS_S_)
        /*0014*/ 	.word	0x00000000


	//----- nvinfo : EIATTR_REGCOUNT
	.align		4
.L_3:
        /*0018*/ 	.byte	0x04, 0x2f
        /*001a*/ 	.short	(.L_5 - .L_4)
	.align		4
.L_4:
        /*001c*/ 	.word	index@(_Z19gpu_matrix_subtract6MatrixS_S_)
        /*0020*/ 	.word	0x0000000c


	//----- nvinfo : EIATTR_FRAME_SIZE
	.align		4
.L_5:
        /*0024*/ 	.byte	0x04, 0x11
        /*0026*/ 	.short	(.L_7 - .L_6)
	.align		4
.L_6:
        /*0028*/ 	.word	index@(_Z19gpu_matrix_subtract6MatrixS_S_)
        /*002c*/ 	.word	0x00000000


	//----- nvinfo : EIATTR_REGCOUNT
	.align		4
.L_7:
        /*0030*/ 	.byte	0x04, 0x2f
        /*0032*/ 	.short	(.L_9 - .L_8)
	.align		4
.L_8:
        /*0034*/ 	.word	index@(_Z19gpu_matrix_multiply6MatrixPfS_S0_S_S0_)
        /*0038*/ 	.word	0x00000020


	//----- nvinfo : EIATTR_FRAME_SIZE
	.align		4
.L_9:
        /*003c*/ 	.byte	0x04, 0x11
        /*003e*/ 	.short	(.L_11 - .L_10)
	.align		4
.L_10:
        /*0040*/ 	.word	index@(_Z19gpu_matrix_multiply6MatrixPfS_S0_S_S0_)
        /*0044*/ 	.word	0x00000000


	//----- nvinfo : EIATTR_REGCOUNT
	.align		4
.L_11:
        /*0048*/ 	.byte	0x04, 0x2f
        /*004a*/ 	.short	(.L_13 - .L_12)
	.align		4
.L_12:
        /*004c*/ 	.word	index@(_Z20gpu_matrix_transpose6MatrixS_)
        /*0050*/ 	.word	0x0000000a


	//----- nvinfo : EIATTR_FRAME_SIZE
	.align		4
.L_13:
        /*0054*/ 	.byte	0x04, 0x11
        /*0056*/ 	.short	(.L_15 - .L_14)
	.align		4
.L_14:
        /*0058*/ 	.word	index@(_Z20gpu_matrix_transpose6MatrixS_)
        /*005c*/ 	.word	0x00000000


	//----- nvinfo : EIATTR_REGCOUNT
	.align		4
.L_15:
        /*0060*/ 	.byte	0x04, 0x2f
        /*0062*/ 	.short	(.L_17 - .L_16)
	.align		4
.L_16:
        /*0064*/ 	.word	index@(_Z18gpu_matrix_inverse6MatrixS_)
        /*0068*/ 	.word	0x00000004


	//----- nvinfo : EIATTR_FRAME_SIZE
	.align		4
.L_17:
        /*006c*/ 	.byte	0x04, 0x11
        /*006e*/ 	.short	(.L_19 - .L_18)
	.align		4
.L_18:
        /*0070*/ 	.word	index@(_Z18gpu_matrix_inverse6MatrixS_)
        /*0074*/ 	.word	0x00000000


	//----- nvinfo : EIATTR_MIN_STACK_SIZE
	.align		4
.L_19:
        /*0078*/ 	.byte	0x04, 0x12
        /*007a*/ 	.short	(.L_21 - .L_20)
	.align		4
.L_20:
        /*007c*/ 	.word	index@(_Z18gpu_matrix_inverse6MatrixS_)
        /*0080*/ 	.word	0x00000000


	//----- nvinfo : EIATTR_MIN_STACK_SIZE
	.align		4
.L_21:
        /*0084*/ 	.byte	0x04, 0x12
        /*0086*/ 	.short	(.L_23 - .L_22)
	.align		4
.L_22:
        /*0088*/ 	.word	index@(_Z20gpu_matrix_transpose6MatrixS_)
        /*008c*/ 	.word	0x00000000


	//----- nvinfo : EIATTR_MIN_STACK_SIZE
	.align		4
.L_23:
        /*0090*/ 	.byte	0x04, 0x12
        /*0092*/ 	.short	(.L_25 - .L_24)
	.align		4
.L_24:
        /*0094*/ 	.word	index@(_Z19gpu_matrix_multiply6MatrixPfS_S0_S_S0_)
        /*0098*/ 	.word	0x00000000


	//----- nvinfo : EIATTR_MIN_STACK_SIZE
	.align		4
.L_25:
        /*009c*/ 	.byte	0x04, 0x12
        /*009e*/ 	.short	(.L_27 - .L_26)
	.align		4
.L_26:
        /*00a0*/ 	.word	index@(_Z19gpu_matrix_subtract6MatrixS_S_)
        /*00a4*/ 	.word	0x00000000


	//----- nvinfo : EIATTR_MIN_STACK_SIZE
	.align		4
.L_27:
        /*00a8*/ 	.byte	0x04, 0x12
        /*00aa*/ 	.short	(.L_29 - .L_28)
	.align		4
.L_28:
        /*00ac*/ 	.word	index@(_Z14gpu_matrix_add6MatrixS_S_)
        /*00b0*/ 	.word	0x00000000
.L_29:


//--------------------- .nv.compat                --------------------------
	.section	.nv.compat,"",@"SHT_CUDA_COMPAT_INFO"
	.align	4
        /*0000*/ 	.byte	0x02, 0x09, 0x00, 0x00, 0x02, 0x02, 0x01, 0x00, 0x02, 0x05, 0x05, 0x00, 0x03, 0x07, 0x01, 0x01
        /*0010*/ 	.byte	0x02, 0x03, 0x00, 0x00, 0x02, 0x06, 0x01, 0x00, 0x04, 0x0b, 0x08, 0x00, 0x09, 0x00, 0x00, 0x00
        /*0020*/ 	.byte	0x00, 0x00, 0x00, 0x00


//--------------------- .nv.info._Z18gpu_matrix_inverse6MatrixS_ --------------------------
	.section	.nv.info._Z18gpu_matrix_inverse6MatrixS_,"",@"SHT_CUDA_INFO"
	.sectionflags	@""
	.align	4


	//----- nvinfo : EIATTR_CUDA_API_VERSION
	.align		4
        /*0000*/ 	.byte	0x04, 0x37
        /*0002*/ 	.short	(.L_31 - .L_30)
.L_30:
        /*0004*/ 	.word	0x00000082


	//----- nvinfo : EIATTR_KPARAM_INFO
	.align		4
.L_31:
        /*0008*/ 	.byte	0x04, 0x17
        /*000a*/ 	.short	(.L_33 - .L_32)
.L_32:
        /*000c*/ 	.word	0x00000000
        /*0010*/ 	.short	0x0001
        /*0012*/ 	.short	0x0020
        /*0014*/ 	.byte	0x00, 0xf0, 0x81, 0x00


	//----- nvinfo : EIATTR_KPARAM_INFO
	.align		4
.L_33:
        /*0018*/ 	.byte	0x04, 0x17
        /*001a*/ 	.short	(.L_35 - .L_34)
.L_34:
        /*001c*/ 	.word	0x00000000
        /*0020*/ 	.short	0x0000
        /*0022*/ 	.short	0x0000
        /*0024*/ 	.byte	0x00, 0xf0, 0x81, 0x00


	//----- nvinfo : EIATTR_SPARSE_MMA_MASK
	.align		4
.L_35:
        /*0028*/ 	.byte	0x03, 0x50
        /*002a*/ 	.short	0x0000


	//----- nvinfo : EIATTR_MAXREG_COUNT
	.align		4
        /*002c*/ 	.byte	0x03, 0x1b
        /*002e*/ 	.short	0x00ff


	//----- nvinfo : EIATTR_MERCURY_ISA_VERSION
	.align		4
        /*0030*/ 	.byte	0x03, 0x5f
        /*0032*/ 	.short	0x0101


	//----- nvinfo : EIATTR_VRC_CTA_INIT_COUNT
	.align		4
        /*0034*/ 	.byte	0x02, 0x4a
	.zero		1
	.zero		1


	//----- nvinfo : EIATTR_EXIT_INSTR_OFFSETS
	.align		4
        /*0038*/ 	.byte	0x04, 0x1c
        /*003a*/ 	.short	(.L_37 - .L_36)


	//   ....[0]....
.L_36:
        /*003c*/ 	.word	0x00000010


	//----- nvinfo : EIATTR_CBANK_PARAM_SIZE
	.align		4
.L_37:
        /*0040*/ 	.byte	0x03, 0x19
        /*0042*/ 	.short	0x0040


	//----- nvinfo : EIATTR_PARAM_CBANK
	.align		4
        /*0044*/ 	.byte	0x04, 0x0a
        /*0046*/ 	.short	(.L_39 - .L_38)
	.align		4
.L_38:
        /*0048*/ 	.word	index@(.nv.constant0._Z18gpu_matrix_inverse6MatrixS_)
        /*004c*/ 	.short	0x0380
        /*004e*/ 	.short	0x0040


	//----- nvinfo : EIATTR_SW_WAR
	.align		4
.L_39:
        /*0050*/ 	.byte	0x04, 0x36
        /*0052*/ 	.short	(.L_41 - .L_40)
.L_40:
        /*0054*/ 	.word	0x00000008
.L_41:


//--------------------- .nv.info._Z20gpu_matrix_transpose6MatrixS_ --------------------------
	.section	.nv.info._Z20gpu_matrix_transpose6MatrixS_,"",@"SHT_CUDA_INFO"
	.sectionflags	@""
	.align	4


	//----- nvinfo : EIATTR_CUDA_API_VERSION
	.align		4
        /*0000*/ 	.byte	0x04, 0x37
        /*0002*/ 	.short	(.L_43 - .L_42)
.L_42:
        /*0004*/ 	.word	0x00000082


	//----- nvinfo : EIATTR_KPARAM_INFO
	.align		4
.L_43:
        /*0008*/ 	.byte	0x04, 0x17
        /*000a*/ 	.short	(.L_45 - .L_44)
.L_44:
        /*000c*/ 	.word	0x00000000
        /*0010*/ 	.short	0x0001
        /*0012*/ 	.short	0x0020
        /*0014*/ 	.byte	0x00, 0xf0, 0x81, 0x00


	//----- nvinfo : EIATTR_KPARAM_INFO
	.align		4
.L_45:
        /*0018*/ 	.byte	0x04, 0x17
        /*001a*/ 	.short	(.L_47 - .L_46)
.L_46:
        /*001c*/ 	.word	0x00000000
        /*0020*/ 	.short	0x0000
        /*0022*/ 	.short	0x0000
        /*0024*/ 	.byte	0x00, 0xf0, 0x81, 0x00


	//----- nvinfo : EIATTR_SPARSE_MMA_MASK
	.align		4
.L_47:
        /*0028*/ 	.byte	0x03, 0x50
        /*002a*/ 	.short	0x0000


	//----- nvinfo : EIATTR_MAXREG_COUNT
	.align		4
        /*002c*/ 	.byte	0x03, 0x1b
        /*002e*/ 	.short	0x00ff


	//----- nvinfo : EIATTR_MERCURY_ISA_VERSION
	.align		4
        /*0030*/ 	.byte	0x03, 0x5f
        /*0032*/ 	.short	0x0101


	//----- nvinfo : EIATTR_VRC_CTA_INIT_COUNT
	.align		4
        /*0034*/ 	.byte	0x02, 0x4a
	.zero		1
	.zero		1


	//----- nvinfo : EIATTR_EXIT_INSTR_OFFSETS
	.align		4
        /*0038*/ 	.byte	0x04, 0x1c
        /*003a*/ 	.short	(.L_49 - .L_48)


	//   ....[0]....
.L_48:
        /*003c*/ 	.word	0x00000110


	//----- nvinfo : EIATTR_CBANK_PARAM_SIZE
	.align		4
.L_49:
        /*0040*/ 	.byte	0x03, 0x19
        /*0042*/ 	.short	0x0040


	//----- nvinfo : EIATTR_PARAM_CBANK
	.align		4
        /*0044*/ 	.byte	0x04, 0x0a
        /*0046*/ 	.short	(.L_51 - .L_50)
	.align		4
.L_50:
        /*0048*/ 	.word	index@(.nv.constant0._Z20gpu_matrix_transpose6MatrixS_)
        /*004c*/ 	.short	0x0380
        /*004e*/ 	.short	0x0040


	//----- nvinfo : EIATTR_SW_WAR
	.align		4
.L_51:
        /*0050*/ 	.byte	0x04, 0x36
        /*0052*/ 	.short	(.L_53 - .L_52)
.L_52:
        /*0054*/ 	.word	0x00000008
.L_53:


//--------------------- .nv.info._Z19gpu_matrix_multiply6MatrixPfS_S0_S_S0_ --------------------------
	.section	.nv.info._Z19gpu_matrix_multiply6MatrixPfS_S0_S_S0_,"",@"SHT_CUDA_INFO"
	.sectionflags	@""
	.align	4


	//----- nvinfo : EIATTR_CUDA_API_VERSION
	.align		4
        /*0000*/ 	.byte	0x04, 0x37
        /*0002*/ 	.short	(.L_55 - .L_54)
.L_54:
        /*0004*/ 	.word	0x00000082


	//----- nvinfo : EIATTR_KPARAM_INFO
	.align		4
.L_55:
        /*0008*/ 	.byte	0x04, 0x17
        /*000a*/ 	.short	(.L_57 - .L_56)
.L_56:
        /*000c*/ 	.word	0x00000000
        /*0010*/ 	.short	0x0005
        /*0012*/ 	.short	0x0070
        /*0014*/ 	.byte	0x00, 0xf5, 0x21, 0x00


	//----- nvinfo : EIATTR_KPARAM_INFO
	.align		4
.L_57:
        /*0018*/ 	.byte	0x04, 0x17
        /*001a*/ 	.short	(.L_59 - .L_58)
.L_58:
        /*001c*/ 	.word	0x00000000
        /*0020*/ 	.short	0x0004
        /*0022*/ 	.short	0x0050
        /*0024*/ 	.byte	0x00, 0xf0, 0x81, 0x00


	//----- nvinfo : EIATTR_KPARAM_INFO
	.align		4
.L_59:
        /*0028*/ 	.byte	0x04, 0x17
        /*002a*/ 	.short	(.L_61 - .L_60)
.L_60:
        /*002c*/ 	.word	0x00000000
        /*0030*/ 	.short	0x0003
        /*0032*/ 	.short	0x0048
        /*0034*/ 	.byte	0x00, 0xf5, 0x21, 0x00


	//----- nvinfo : EIATTR_KPARAM_INFO
	.align		4
.L_61:
        /*0038*/ 	.byte	0x04, 0x17
        /*003a*/ 	.short	(.L_63 - .L_62)
.L_62:
        /*003c*/ 	.word	0x00000000
        /*0040*/ 	.short	0x0002
        /*0042*/ 	.short	0x0028
        /*0044*/ 	.byte	0x00, 0xf0, 0x81, 0x00


	//----- nvinfo : EIATTR_KPARAM_INFO
	.align		4
.L_63:
        /*0048*/ 	.byte	0x04, 0x17
        /*004a*/ 	.short	(.L_65 - .L_64)
.L_64:
        /*004c*/ 	.word	0x00000000
        /*0050*/ 	.short	0x0001
        /*0052*/ 	.short	0x0020
        /*0054*/ 	.byte	0x00, 0xf5, 0x21, 0x00


	//----- nvinfo : EIATTR_KPARAM_INFO
	.align		4
.L_65:
        /*0058*/ 	.byte	0x04, 0x17
        /*005a*/ 	.short	(.L_67 - .L_66)
.L_66:
        /*005c*/ 	.word	0x00000000
        /*0060*/ 	.short	0x0000
        /*0062*/ 	.short	0x0000
        /*0064*/ 	.byte	0x00, 0xf0, 0x81, 0x00


	//----- nvinfo : EIATTR_SPARSE_MMA_MASK
	.align		4
.L_67:
        /*0068*/ 	.byte	0x03, 0x50
        /*006a*/ 	.short	0x0000


	//----- nvinfo : EIATTR_MAXREG_COUNT
	.align		4
        /*006c*/ 	.byte	0x03, 0x1b
        /*006e*/ 	.short	0x00ff


	//----- nvinfo : EIATTR_MERCURY_ISA_VERSION
	.align		4
        /*0070*/ 	.byte	0x03, 0x5f
        /*0072*/ 	.short	0x0101


	//----- nvinfo : EIATTR_VRC_CTA_INIT_COUNT
	.align		4
        /*0074*/ 	.byte	0x02, 0x4a
	.zero		1
	.zero		1


	//----- nvinfo : EIATTR_EXIT_INSTR_OFFSETS
	.align		4
        /*0078*/ 	.byte	0x04, 0x1c
        /*007a*/ 	.short	(.L_69 - .L_68)


	//   ....[0]....
.L_68:
        /*007c*/ 	.word	0x00000900


	//----- nvinfo : EIATTR_CBANK_PARAM_SIZE
	.align		4
.L_69:
        /*0080*/ 	.byte	0x03, 0x19
        /*0082*/ 	.short	0x0078


	//----- nvinfo : EIATTR_PARAM_CBANK
	.align		4
        /*0084*/ 	.byte	0x04, 0x0a
        /*0086*/ 	.short	(.L_71 - .L_70)
	.align		4
.L_70:
        /*0088*/ 	.word	index@(.nv.constant0._Z19gpu_matrix_multiply6MatrixPfS_S0_S_S0_)
        /*008c*/ 	.short	0x0380
        /*008e*/ 	.short	0x0078


	//----- nvinfo : EIATTR_SW_WAR
	.align		4
.L_71:
        /*0090*/ 	.byte	0x04, 0x36
        /*0092*/ 	.short	(.L_73 - .L_72)
.L_72:
        /*0094*/ 	.word	0x00000008
.L_73:


//--------------------- .nv.info._Z19gpu_matrix_subtract6MatrixS_S_ --------------------------
	.section	.nv.info._Z19gpu_matrix_subtract6MatrixS_S_,"",@"SHT_CUDA_INFO"
	.sectionflags	@""
	.align	4


	//----- nvinfo : EIATTR_CUDA_API_VERSION
	.align		4
        /*0000*/ 	.byte	0x04, 0x37
        /*0002*/ 	.short	(.L_75 - .L_74)
.L_74:
        /*0004*/ 	.word	0x00000082


	//----- nvinfo : EIATTR_KPARAM_INFO
	.align		4
.L_75:
        /*0008*/ 	.byte	0x04, 0x17
        /*000a*/ 	.short	(.L_77 - .L_76)
.L_76:
        /*000c*/ 	.word	0x00000000
        /*0010*/ 	.short	0x0002
        /*0012*/ 	.short	0x0040
        /*0014*/ 	.byte	0x00, 0xf0, 0x81, 0x00


	//----- nvinfo : EIATTR_KPARAM_INFO
	.align		4
.L_77:
        /*0018*/ 	.byte	0x04, 0x17
        /*001a*/ 	.short	(.L_79 - .L_78)
.L_78:
        /*001c*/ 	.word	0x00000000
        /*0020*/ 	.short	0x0001
        /*0022*/ 	.short	0x0020
        /*0024*/ 	.byte	0x00, 0xf0, 0x81, 0x00


	//----- nvinfo : EIATTR_KPARAM_INFO
	.align		4
.L_79:
        /*0028*/ 	.byte	0x04, 0x17
        /*002a*/ 	.short	(.L_81 - .L_80)
.L_80:
        /*002c*/ 	.word	0x00000000
        /*0030*/ 	.short	0x0000
        /*0032*/ 	.short	0x0000
        /*0034*/ 	.byte	0x00, 0xf0, 0x81, 0x00


	//----- nvinfo : EIATTR_SPARSE_MMA_MASK
	.align		4
.L_81:
        /*0038*/ 	.byte	0x03, 0x50
        /*003a*/ 	.short	0x0000


	//----- nvinfo : EIATTR_MAXREG_COUNT
	.align		4
        /*003c*/ 	.byte	0x03, 0x1b
        /*003e*/ 	.short	0x00ff


	//----- nvinfo : EIATTR_MERCURY_ISA_VERSION
	.align		4
        /*0040*/ 	.byte	0x03, 0x5f
        /*0042*/ 	.short	0x0101


	//----- nvinfo : EIATTR_VRC_CTA_INIT_COUNT
	.align		4
        /*0044*/ 	.byte	0x02, 0x4a
	.zero		1
	.zero		1


	//----- nvinfo : EIATTR_EXIT_INSTR_OFFSETS
	.align		4
        /*0048*/ 	.byte	0x04, 0x1c
        /*004a*/ 	.short	(.L_83 - .L_82)


	//   ....[0]....
.L_82:
        /*004c*/ 	.word	0x00000100


	//----- nvinfo : EIATTR_CBANK_PARAM_SIZE
	.align		4
.L_83:
        /*0050*/ 	.byte	0x03, 0x19
        /*0052*/ 	.short	0x0060


	//----- nvinfo : EIATTR_PARAM_CBANK
	.align		4
        /*0054*/ 	.byte	0x04, 0x0a
        /*0056*/ 	.short	(.L_85 - .L_84)
	.align		4
.L_84:
        /*0058*/ 	.word	index@(.nv.constant0._Z19gpu_matrix_subtract6MatrixS_S_)
        /*005c*/ 	.short	0x0380
        /*005e*/ 	.short	0x0060


	//----- nvinfo : EIATTR_SW_WAR
	.align		4
.L_85:
        /*0060*/ 	.byte	0x04, 0x36
        /*0062*/ 	.short	(.L_87 - .L_86)
.L_86:
        /*0064*/ 	.word	0x00000008
.L_87:


//--------------------- .nv.info._Z14gpu_matrix_add6MatrixS_S_ --------------------------
	.section	.nv.info._Z14gpu_matrix_add6MatrixS_S_,"",@"SHT_CUDA_INFO"
	.sectionflags	@""
	.align	4


	//----- nvinfo : EIATTR_CUDA_API_VERSION
	.align		4
        /*0000*/ 	.byte	0x04, 0x37
        /*0002*/ 	.short	(.L_89 - .L_88)
.L_88:
        /*0004*/ 	.word	0x00000082


	//----- nvinfo : EIATTR_KPARAM_INFO
	.align		4
.L_89:
        /*0008*/ 	.byte	0x04, 0x17
        /*000a*/ 	.short	(.L_91 - .L_90)
.L_90:
        /*000c*/ 	.word	0x00000000
        /*0010*/ 	.short	0x0002
        /*0012*/ 	.short	0x0040
        /*0014*/ 	.byte	0x00, 0xf0, 0x81, 0x00


	//----- nvinfo : EIATTR_KPARAM_INFO
	.align		4
.L_91:
        /*0018*/ 	.byte	0x04, 0x17
        /*001a*/ 	.short	(.L_93 - .L_92)
.L_92:
        /*001c*/ 	.word	0x00000000
        /*0020*/ 	.short	0x0001
        /*0022*/ 	.short	0x0020
        /*0024*/ 	.byte	0x00, 0xf0, 0x81, 0x00


	//----- nvinfo : EIATTR_KPARAM_INFO
	.align		4
.L_93:
        /*0028*/ 	.byte	0x04, 0x17
        /*002a*/ 	.short	(.L_95 - .L_94)
.L_94:
        /*002c*/ 	.word	0x00000000
        /*0030*/ 	.short	0x0000
        /*0032*/ 	.short	0x0000
        /*0034*/ 	.byte	0x00, 0xf0, 0x81, 0x00


	//----- nvinfo : EIATTR_SPARSE_MMA_MASK
	.align		4
.L_95:
        /*0038*/ 	.byte	0x03, 0x50
        /*003a*/ 	.short	0x0000


	//----- nvinfo : EIATTR_MAXREG_COUNT
	.align		4
        /*003c*/ 	.byte	0x03, 0x1b
        /*003e*/ 	.short	0x00ff


	//----- nvinfo : EIATTR_MERCURY_ISA_VERSION
	.align		4
        /*0040*/ 	.byte	0x03, 0x5f
        /*0042*/ 	.short	0x0101


	//----- nvinfo : EIATTR_VRC_CTA_INIT_COUNT
	.align		4
        /*0044*/ 	.byte	0x02, 0x4a
	.zero		1
	.zero		1


	//----- nvinfo : EIATTR_EXIT_INSTR_OFFSETS
	.align		4
        /*0048*/ 	.byte	0x04, 0x1c
        /*004a*/ 	.short	(.L_97 - .L_96)


	//   ....[0]....
.L_96:
        /*004c*/ 	.word	0x00000100


	//----- nvinfo : EIATTR_CBANK_PARAM_SIZE
	.align		4
.L_97:
        /*0050*/ 	.byte	0x03, 0x19
        /*0052*/ 	.short	0x0060


	//----- nvinfo : EIATTR_PARAM_CBANK
	.align		4
        /*0054*/ 	.byte	0x04, 0x0a
        /*0056*/ 	.short	(.L_99 - .L_98)
	.align		4
.L_98:
        /*0058*/ 	.word	index@(.nv.constant0._Z14gpu_matrix_add6MatrixS_S_)
        /*005c*/ 	.short	0x0380
        /*005e*/ 	.short	0x0060


	//----- nvinfo : EIATTR_SW_WAR
	.align		4
.L_99:
        /*0060*/ 	.byte	0x04, 0x36
        /*0062*/ 	.short	(.L_101 - .L_100)
.L_100:
        /*0064*/ 	.word	0x00000008
.L_101:


//--------------------- .nv.callgraph             --------------------------
	.section	.nv.callgraph,"",@"SHT_CUDA_CALLGRAPH"
	.align	4
	.sectionentsize	8
	.align		4
        /*0000*/ 	.word	0x00000000
	.align		4
        /*0004*/ 	.word	0xffffffff
	.align		4
        /*0008*/ 	.word	0x00000000
	.align		4
        /*000c*/ 	.word	0xfffffffe
	.align		4
        /*0010*/ 	.word	0x00000000
	.align		4
        /*0014*/ 	.word	0xfffffffd
	.align		4
        /*0018*/ 	.word	0x00000000
	.align		4
        /*001c*/ 	.word	0xfffffffc


//--------------------- .text._Z18gpu_matrix_inverse6MatrixS_ --------------------------
	.section	.text._Z18gpu_matrix_inverse6MatrixS_,"ax",@progbits
	.align	128
        .global         _Z18gpu_matrix_inverse6MatrixS_
        .type           _Z18gpu_matrix_inverse6MatrixS_,@function
        .size           _Z18gpu_matrix_inverse6MatrixS_,(.L_x_9 - _Z18gpu_matrix_inverse6MatrixS_)
        .other          _Z18gpu_matrix_inverse6MatrixS_,@"STO_CUDA_ENTRY STV_DEFAULT"
_Z18gpu_matrix_inverse6MatrixS_:
.text._Z18gpu_matrix_inverse6MatrixS_:
[----:B------:R-:W-:Y:S01]  /*0000*/  LDC R1, c[0x0][0x37c] ;  /* 0x0000df00ff017b82 */ /* 0x000fe20000000800 */
[----:B------:R-:W-:Y:S05]  /*0010*/  EXIT ;  /* 0x000000000000794d */ /* 0x000fea0003800000 */
.L_x_0:
[----:B------:R-:W-:-:S00]  /*0020*/  BRA `(.L_x_0) ;  /* 0xfffffffc00fc7947 */ /* 0x000fc0000383ffff */
[----:B------:R-:W-:-:S00]  /*0030*/  NOP ;  /* 0x0000000000007918 */ /* 0x000fc00000000000 */
        /* <DEDUP_REMOVED lines=12> */
.L_x_9:


//--------------------- .text._Z20gpu_matrix_transpose6MatrixS_ --------------------------
	.section	.text._Z20gpu_matrix_transpose6MatrixS_,"ax",@progbits
	.align	128
        .global         _Z20gpu_matrix_transpose6MatrixS_
        .type           _Z20gpu_matrix_transpose6MatrixS_,@function
        .size           _Z20gpu_matrix_transpose6MatrixS_,(.L_x_10 - _Z20gpu_matrix_transpose6MatrixS_)
        .other          _Z20gpu_matrix_transpose6MatrixS_,@"STO_CUDA_ENTRY STV_DEFAULT"
_Z20gpu_matrix_transpose6MatrixS_:
.text._Z20gpu_matrix_transpose6MatrixS_:
[----:B------:R-:W-:Y:S01]  /*0000*/  LDC R1, c[0x0][0x37c] ;  /* 0x0000df00ff017b82 */ /* 0x000fe20000000800 */
[----:B------:R-:W0:Y:S07]  /*0010*/  S2R R0, SR_TID.X ;  /* 0x0000000000007919 */ /* 0x000e2e0000002100 */
[----:B------:R-:W1:Y:S01]  /*0020*/  LDC.64 R2, c[0x0][0x380] ;  /* 0x0000e000ff027b82 */ /* 0x000e620000000a00 */
[----:B------:R-:W0:Y:S01]  /*0030*/  LDCU UR6, c[0x0][0x398] ;  /* 0x00007300ff0677ac */ /* 0x000e220008000800 */
[----:B------:R-:W0:Y:S01]  /*0040*/  S2R R7, SR_TID.Y ;  /* 0x0000000000077919 */ /* 0x000e220000002200 */
[----:B------:R-:W2:Y:S01]  /*0050*/  LDCU.64 UR4, c[0x0][0x358] ;  /* 0x00006b00ff0477ac */ /* 0x000ea20008000a00 */
[----:B------:R-:W3:Y:S01]  /*0060*/  LDCU UR8, c[0x0][0x3b8] ;  /* 0x00007700ff0877ac */ /* 0x000ee20008000800 */
[----:B0-----:R-:W-:Y:S01]  /*0070*/  IMAD R5, R0, UR6, R7 ;  /* 0x0000000600057c24 */ /* 0x001fe2000f8e0207 */
[----:B------:R-:W0:Y:S03]  /*0080*/  LDCU.64 UR6, c[0x0][0x388] ;  /* 0x00007100ff0677ac */ /* 0x000e260008000a00 */
[----:B-1----:R-:W-:-:S02]  /*0090*/  IMAD.WIDE R2, R5, 0x4, R2 ;  /* 0x0000000405027825 */ /* 0x002fc400078e0202 */
[----:B------:R-:W1:Y:S04]  /*00a0*/  LDC.64 R4, c[0x0][0x3a0] ;  /* 0x0000e800ff047b82 */ /* 0x000e680000000a00 */
[----:B--2---:R-:W2:Y:S01]  /*00b0*/  LDG.E R3, desc[UR4][R2.64] ;  /* 0x0000000402037981 */ /* 0x004ea2000c1e1900 */
[----:B0-----:R-:W-:Y:S02]  /*00c0*/  IADD3 R0, PT, PT, -R0, UR6, RZ ;  /* 0x0000000600007c10 */ /* 0x001fe4000fffe1ff */
[----:B------:R-:W-:-:S05]  /*00d0*/  IADD3 R7, PT, PT, -R7, UR7, RZ ;  /* 0x0000000707077c10 */ /* 0x000fca000fffe1ff */
[----:B---3--:R-:W-:-:S04]  /*00e0*/  IMAD R7, R0, UR8, R7 ;  /* 0x0000000800077c24 */ /* 0x008fc8000f8e0207 */
[----:B-1----:R-:W-:-:S05]  /*00f0*/  IMAD.WIDE R4, R7, 0x4, R4 ;  /* 0x0000000407047825 */ /* 0x002fca00078e0204 */
[----:B--2---:R-:W-:Y:S01]  /*0100*/  STG.E desc[UR4][R4.64], R3 ;  /* 0x0000000304007986 */ /* 0x004fe2000c101904 */
[----:B------:R-:W-:Y:S05]  /*0110*/  EXIT ;  /* 0x000000000000794d */ /* 0x000fea0003800000 */
.L_x_1:
        /* <DEDUP_REMOVED lines=14> */
.L_x_10:


//--------------------- .text._Z19gpu_matrix_multiply6MatrixPfS_S0_S_S0_ --------------------------
	.section	.text._Z19gpu_matrix_multiply6MatrixPfS_S0_S_S0_,"ax",@progbits
	.align	128
        .global         _Z19gpu_matrix_multiply6MatrixPfS_S0_S_S0_
        .type           _Z19gpu_matrix_multiply6MatrixPfS_S0_S_S0_,@function
        .size           _Z19gpu_matrix_multiply6MatrixPfS_S0_S_S0_,(.L_x_11 - _Z19gpu_matrix_multiply6MatrixPfS_S0_S_S0_)
        .other          _Z19gpu_matrix_multiply6MatrixPfS_S0_S_S0_,@"STO_CUDA_ENTRY STV_DEFAULT"
_Z19gpu_matrix_multiply6MatrixPfS_S0_S_S0_:
.text._Z19gpu_matrix_multiply6MatrixPfS_S0_S_S0_:
[----:B------:R-:W-:Y:S08]  /*0000*/  LDC R1, c[0x0][0x37c] ;  /* 0x0000df00ff017b82 */ /* 0x000ff00000000800 */
[----:B------:R-:W0:Y:S01]  /*0010*/  LDC R0, c[0x0][0x38c] ;  /* 0x0000e300ff007b82 */ /* 0x000e220000000800 */
[----:B------:R-:W1:Y:S01]  /*0020*/  S2R R2, SR_TID.X ;  /* 0x0000000000027919 */ /* 0x000e620000002100 */
[----:B------:R-:W2:Y:S01]  /*0030*/  LDCU.64 UR6, c[0x0][0x358] ;  /* 0x00006b00ff0677ac */ /* 0x000ea20008000a00 */
[----:B------:R-:W-:Y:S01]  /*0040*/  IMAD.MOV.U32 R18, RZ, RZ, RZ ;  /* 0x000000ffff127224 */ /* 0x000fe200078e00ff */
[----:B------:R-:W3:Y:S01]  /*0050*/  S2R R3, SR_TID.Y ;  /* 0x0000000000037919 */ /* 0x000ee20000002200 */
[----:B0-----:R-:W-:-:S13]  /*0060*/  ISETP.GE.AND P0, PT, R0, 0x1, PT ;  /* 0x000000010000780c */ /* 0x001fda0003f06270 */
[----:B-123--:R-:W-:Y:S05]  /*0070*/  @!P0 BRA `(.L_x_2) ;  /* 0x00000008000c8947 */ /* 0x00efea0003800000 */
[----:B------:R-:W0:Y:S01]  /*0080*/  LDCU UR4, c[0x0][0x398] ;  /* 0x00007300ff0477ac */ /* 0x000e220008000800 */
[C---:B------:R-:W-:Y:S01]  /*0090*/  ISETP.GE.U32.AND P1, PT, R0.reuse, 0x8, PT ;  /* 0x000000080000780c */ /* 0x040fe20003f26070 */
[----:B------:R-:W-:Y:S01]  /*00a0*/  HFMA2 R6, -RZ, RZ, 0, 0 ;  /* 0x00000000ff067431 */ /* 0x000fe200000001ff */
[----:B------:R-:W-:Y:S01]  /*00b0*/  LOP3.LUT R5, R0, 0x7, RZ, 0xc0, !PT ;  /* 0x0000000700057812 */ /* 0x000fe200078ec0ff */
[----:B------:R-:W-:-:S03]  /*00c0*/  IMAD.MOV.U32 R18, RZ, RZ, RZ ;  /* 0x000000ffff127224 */ /* 0x000fc600078e00ff */
[----:B------:R-:W-:Y:S01]  /*00d0*/  ISETP.NE.AND P0, PT, R5, RZ, PT ;  /* 0x000000ff0500720c */ /* 0x000fe20003f05270 */
[----:B0-----:R-:W-:-:S06]  /*00e0*/  IMAD R7, R2, UR4, RZ ;  /* 0x0000000402077c24 */ /* 0x001fcc000f8e02ff */
[----:B------:R-:W-:Y:S06]  /*00f0*/  @!P1 BRA `(.L_x_3) ;  /* 0x0000000000ec9947 */ /* 0x000fec0003800000 */
[----:B------:R-:W0:Y:S01]  /*0100*/  LDC R8, c[0x0][0x3c0] ;  /* 0x0000f000ff087b82 */ /* 0x000e220000000800 */
[----:B------:R-:W1:Y:S01]  /*0110*/  LDCU.64 UR4, c[0x0][0x3a0] ;  /* 0x00007400ff0477ac */ /* 0x000e620008000a00 */
[----:B------:R-:W-:Y:S01]  /*0120*/  LOP3.LUT R6, R0, 0x7ffffff8, RZ, 0xc0, !PT ;  /* 0x7ffffff800067812 */ /* 0x000fe200078ec0ff */
[----:B------:R-:W-:Y:S01]  /*0130*/  IMAD.MOV.U32 R18, RZ, RZ, RZ ;  /* 0x000000ffff127224 */ /* 0x000fe200078e00ff */
[----:B------:R-:W-:Y:S01]  /*0140*/  MOV R4, R7 ;  /* 0x0000000700047202 */ /* 0x000fe20000000f00 */
[----:B------:R-:W-:Y:S01]  /*0150*/  IMAD.MOV.U32 R11, RZ, RZ, R3 ;  /* 0x000000ffff0b7224 */ /* 0x000fe200078e0003 */
[----:B------:R-:W-:Y:S01]  /*0160*/  IADD3 R10, PT, PT, -R6, RZ, RZ ;  /* 0x000000ff060a7210 */ /* 0x000fe20007ffe1ff */
[----:B-1----:R-:W-:-:S04]  /*0170*/  UIADD3 UR4, UP0, UPT, UR4, 0x10, URZ ;  /* 0x0000001004047890 */ /* 0x002fc8000ff1e0ff */
[----:B------:R-:W-:Y:S01]  /*0180*/  UIADD3.X UR5, UPT, UPT, URZ, UR5, URZ, UP0, !UPT ;  /* 0x00000005ff057290 */ /* 0x000fe200087fe4ff */
[--C-:B0-----:R-:W-:Y:S02]  /*0190*/  SHF.R.S64 R25, RZ, 0x1e, R8.reuse ;  /* 0x0000001eff197819 */ /* 0x101fe40000001008 */
[----:B------:R-:W-:-:S09]  /*01a0*/  SHF.R.S32.HI R9, RZ, 0x1e, R8 ;  /* 0x0000001eff097819 */ /* 0x000fd20000011408 */
.L_x_4:
[----:B------:R-:W0:Y:S01]  /*01b0*/  LDC.64 R16, c[0x0][0x3c8] ;  /* 0x0000f200ff107b82 */ /* 0x000e220000000a00 */
[----:B------:R-:W-:Y:S01]  /*01c0*/  MOV R13, UR5 ;  /* 0x00000005000d7c02 */ /* 0x000fe20008000f00 */
[----:B------:R-:W-:-:S04]  /*01d0*/  IMAD.U32 R12, RZ, RZ, UR4 ;  /* 0x00000004ff0c7e24 */ /* 0x000fc8000f8e00ff */
[----:B------:R-:W-:-:S05]  /*01e0*/  IMAD.WIDE R12, R4, 0x4, R12 ;  /* 0x00000004040c7825 */ /* 0x000fca00078e020c */
[----:B------:R-:W2:Y:S04]  /*01f0*/  LDG.E R19, desc[UR6][R12.64+-0x10] ;  /* 0xfffff0060c137981 */ /* 0x000ea8000c1e1900 */
[----:B------:R-:W3:Y:S04]  /*0200*/  LDG.E R27, desc[UR6][R12.64+-0xc] ;  /* 0xfffff4060c1b7981 */ /* 0x000ee8000c1e1900 */
[----:B------:R-:W4:Y:S01]  /*0210*/  LDG.E R26, desc[UR6][R12.64+-0x8] ;  /* 0xfffff8060c1a7981 */ /* 0x000f22000c1e1900 */
[----:B0-----:R-:W-:-:S03]  /*0220*/  IMAD.WIDE R16, R11, 0x4, R16 ;  /* 0x000000040b107825 */ /* 0x001fc600078e0210 */
[-C--:B------:R-:W-:Y:S02]  /*0230*/  IADD3 R20, P1, PT, R16, R25.reuse, RZ ;  /* 0x0000001910147210 */ /* 0x080fe40007f3e0ff */
[----:B------:R0:W2:Y:S03]  /*0240*/  LDG.E R24, desc[UR6][R16.64] ;  /* 0x0000000610187981 */ /* 0x0000a6000c1e1900 */
[----:B------:R-:W-:Y:S01]  /*0250*/  IMAD.X R21, R17, 0x1, R9, P1 ;  /* 0x0000000111157824 */ /* 0x000fe200008e0609 */
[----:B------:R-:W-:-:S04]  /*0260*/  IADD3 R22, P1, PT, R20, R25, RZ ;  /* 0x0000001914167210 */ /* 0x000fc80007f3e0ff */
[----:B------:R-:W3:Y:S01]  /*0270*/  LDG.E R20, desc[UR6][R20.64] ;  /* 0x0000000614147981 */ /* 0x000ee2000c1e1900 */
[----:B------:R-:W-:-:S05]  /*0280*/  IADD3.X R23, PT, PT, R21, R9, RZ, P1, !PT ;  /* 0x0000000915177210 */ /* 0x000fca0000ffe4ff */
[----:B------:R3:W4:Y:S01]  /*0290*/  LDG.E R29, desc[UR6][R22.64] ;  /* 0x00000006161d7981 */ /* 0x000722000c1e1900 */
[----:B------:R-:W-:-:S05]  /*02a0*/  IADD3 R14, P1, PT, R22, R25, RZ ;  /* 0x00000019160e7210 */ /* 0x000fca0007f3e0ff */
[----:B------:R-:W-:Y:S01]  /*02b0*/  IMAD.X R15, R23, 0x1, R9, P1 ;  /* 0x00000001170f7824 */ /* 0x000fe200008e0609 */
[----:B0-----:R-:W-:-:S04]  /*02c0*/  IADD3 R16, P1, PT, R14, R25, RZ ;  /* 0x000000190e107210 */ /* 0x001fc80007f3e0ff */
[----:B------:R-:W-:Y:S01]  /*02d0*/  IADD3.X R17, PT, PT, R15, R9, RZ, P1, !PT ;  /* 0x000000090f117210 */ /* 0x000fe20000ffe4ff */
[----:B------:R-:W5:Y:S01]  /*02e0*/  LDG.E R14, desc[UR6][R14.64] ;  /* 0x000000060e0e7981 */ /* 0x000f62000c1e1900 */
[----:B--2---:R-:W-:Y:S01]  /*02f0*/  FFMA R24, R19, R24, R18 ;  /* 0x0000001813187223 */ /* 0x004fe20000000012 */
[-C--:B------:R-:W-:Y:S02]  /*0300*/  IADD3 R18, P1, PT, R16, R25.reuse, RZ ;  /* 0x0000001910127210 */ /* 0x080fe40007f3e0ff */
[----:B------:R-:W2:Y:S03]  /*0310*/  LDG.E R16, desc[UR6][R16.64] ;  /* 0x0000000610107981 */ /* 0x000ea6000c1e1900 */
[----:B------:R-:W-:Y:S02]  /*0320*/  IMAD.X R19, R17, 0x1, R9, P1 ;  /* 0x0000000111137824 */ /* 0x000fe400008e0609 */
[----:B---3--:R-:W-:Y:S01]  /*0330*/  FFMA R23, R27, R20, R24 ;  /* 0x000000141b177223 */ /* 0x008fe20000000018 */
[----:B------:R-:W-:Y:S01]  /*0340*/  IADD3 R20, P1, PT, R18, R25, RZ ;  /* 0x0000001912147210 */ /* 0x000fe20007f3e0ff */
[----:B------:R-:W5:Y:S03]  /*0350*/  LDG.E R27, desc[UR6][R12.64+-0x4] ;  /* 0xfffffc060c1b7981 */ /* 0x000f66000c1e1900 */
[----:B------:R-:W-:Y:S01]  /*0360*/  IADD3.X R21, PT, PT, R19, R9, RZ, P1, !PT ;  /* 0x0000000913157210 */ /* 0x000fe20000ffe4ff */
[----:B------:R-:W2:Y:S01]  /*0370*/  LDG.E R24, desc[UR6][R12.64] ;  /* 0x000000060c187981 */ /* 0x000ea2000c1e1900 */
[----:B------:R-:W-:Y:S01]  /*0380*/  IADD3 R22, P1, PT, R20, R25, RZ ;  /* 0x0000001914167210 */ /* 0x000fe20007f3e0ff */
[----:B----4-:R-:W-:-:S02]  /*0390*/  FFMA R28, R26, R29, R23 ;  /* 0x0000001d1a1c7223 */ /* 0x010fc40000000017 */
[----:B------:R-:W3:Y:S04]  /*03a0*/  LDG.E R18, desc[UR6][R18.64] ;  /* 0x0000000612127981 */ /* 0x000ee8000c1e1900 */
[----:B------:R-:W3:Y:S01]  /*03b0*/  LDG.E R29, desc[UR6][R12.64+0x4] ;  /* 0x000004060c1d7981 */ /* 0x000ee2000c1e1900 */
[----:B------:R-:W-:-:S03]  /*03c0*/  IMAD.X R23, R21, 0x1, R9, P1 ;  /* 0x0000000115177824 */ /* 0x000fc600008e0609 */
[----:B------:R-:W4:Y:S04]  /*03d0*/  LDG.E R15, desc[UR6][R20.64] ;  /* 0x00000006140f7981 */ /* 0x000f28000c1e1900 */
[----:B------:R-:W4:Y:S04]  /*03e0*/  LDG.E R26, desc[UR6][R12.64+0x8] ;  /* 0x000008060c1a7981 */ /* 0x000f28000c1e1900 */
[----:B------:R-:W4:Y:S04]  /*03f0*/  LDG.E R17, desc[UR6][R12.64+0xc] ;  /* 0x00000c060c117981 */ /* 0x000f28000c1e1900 */
[----:B------:R-:W4:Y:S01]  /*0400*/  LDG.E R22, desc[UR6][R22.64] ;  /* 0x0000000616167981 */ /* 0x000f22000c1e1900 */
[----:B------:R-:W-:-:S04]  /*0410*/  IADD3 R10, PT, PT, R10, 0x8, RZ ;  /* 0x000000080a0a7810 */ /* 0x000fc80007ffe0ff */
[----:B------:R-:W-:Y:S01]  /*0420*/  ISETP.NE.AND P1, PT, R10, RZ, PT ;  /* 0x000000ff0a00720c */ /* 0x000fe20003f25270 */
[----:B------:R-:W-:Y:S01]  /*0430*/  IMAD R11, R8, 0x8, R11 ;  /* 0x00000008080b7824 */ /* 0x000fe200078e020b */
[----:B------:R-:W-:Y:S01]  /*0440*/  IADD3 R4, PT, PT, R4, 0x8, RZ ;  /* 0x0000000804047810 */ /* 0x000fe20007ffe0ff */
[----:B-----5:R-:W-:-:S04]  /*0450*/  FFMA R27, R27, R14, R28 ;  /* 0x0000000e1b1b7223 */ /* 0x020fc8000000001c */
[----:B--2---:R-:W-:-:S04]  /*0460*/  FFMA R16, R24, R16, R27 ;  /* 0x0000001018107223 */ /* 0x004fc8000000001b */
[----:B---3--:R-:W-:-:S04]  /*0470*/  FFMA R29, R29, R18, R16 ;  /* 0x000000121d1d7223 */ /* 0x008fc80000000010 */
[----:B----4-:R-:W-:-:S04]  /*0480*/  FFMA R15, R26, R15, R29 ;  /* 0x0000000f1a0f7223 */ /* 0x010fc8000000001d */
[----:B------:R-:W-:Y:S01]  /*0490*/  FFMA R18, R17, R22, R15 ;  /* 0x0000001611127223 */ /* 0x000fe2000000000f */
[----:B------:R-:W-:Y:S06]  /*04a0*/  @P1 BRA `(.L_x_4) ;  /* 0xfffffffc00401947 */ /* 0x000fec000383ffff */
.L_x_3:
[----:B------:R-:W-:Y:S05]  /*04b0*/  @!P0 BRA `(.L_x_2) ;  /* 0x0000000000fc8947 */ /* 0x000fea0003800000 */
[----:B------:R-:W-:Y:S02]  /*04c0*/  ISETP.GE.U32.AND P1, PT, R5, 0x4, PT ;  /* 0x000000040500780c */ /* 0x000fe40003f26070 */
[----:B------:R-:W-:-:S04]  /*04d0*/  LOP3.LUT R16, R0, 0x3, RZ, 0xc0, !PT ;  /* 0x0000000300107812 */ /* 0x000fc800078ec0ff */
[----:B------:R-:W-:-:S07]  /*04e0*/  ISETP.NE.AND P0, PT, R16, RZ, PT ;  /* 0x000000ff1000720c */ /* 0x000fce0003f05270 */
[----:B------:R-:W-:Y:S06]  /*04f0*/  @!P1 BRA `(.L_x_5) ;  /* 0x0000000000709947 */ /* 0x000fec0003800000 */
[----:B------:R-:W0:Y:S01]  /*0500*/  LDC.64 R14, c[0x0][0x3c8] ;  /* 0x0000f200ff0e7b82 */ /* 0x000e220000000a00 */
[----:B------:R-:W1:Y:S07]  /*0510*/  LDCU UR4, c[0x0][0x3c0] ;  /* 0x00007800ff0477ac */ /* 0x000e6e0008000800 */
[----:B------:R-:W2:Y:S01]  /*0520*/  LDC.64 R8, c[0x0][0x3a0] ;  /* 0x0000e800ff087b82 */ /* 0x000ea20000000a00 */
[----:B-1----:R-:W-:Y:S01]  /*0530*/  IMAD R5, R6, UR4, R3 ;  /* 0x0000000406057c24 */ /* 0x002fe2000f8e0203 */
[----:B------:R-:W-:-:S02]  /*0540*/  USHF.R.S64 UR5, URZ, 0x1e, UR4 ;  /* 0x0000001eff057899 */ /* 0x000fc40008001004 */
[----:B------:R-:W-:Y:S01]  /*0550*/  USHF.R.S32.HI UR4, URZ, 0x1e, UR4 ;  /* 0x0000001eff047899 */ /* 0x000fe20008011404 */
[----:B0-----:R-:W-:-:S04]  /*0560*/  IMAD.WIDE R14, R5, 0x4, R14 ;  /* 0x00000004050e7825 */ /* 0x001fc800078e020e */
[----:B------:R-:W-:Y:S01]  /*0570*/  IMAD.IADD R5, R7, 0x1, R6 ;  /* 0x0000000107057824 */ /* 0x000fe200078e0206 */
[----:B------:R-:W-:Y:S02]  /*0580*/  IADD3 R4, P1, PT, R14, UR5, RZ ;  /* 0x000000050e047c10 */ /* 0x000fe4000ff3e0ff */
[----:B------:R-:W3:Y:S01]  /*0590*/  LDG.E R14, desc[UR6][R14.64] ;  /* 0x000000060e0e7981 */ /* 0x000ee2000c1e1900 */
[----:B--2---:R-:W-:Y:S01]  /*05a0*/  IMAD.WIDE R8, R5, 0x4, R8 ;  /* 0x0000000405087825 */ /* 0x004fe200078e0208 */
[----:B------:R-:W-:Y:S02]  /*05b0*/  IADD3.X R5, PT, PT, R15, UR4, RZ, P1, !PT ;  /* 0x000000040f057c10 */ /* 0x000fe40008ffe4ff */
[----:B------:R-:W-:Y:S02]  /*05c0*/  IADD3 R10, P1, PT, R4, UR5, RZ ;  /* 0x00000005040a7c10 */ /* 0x000fe4000ff3e0ff */
[----:B------:R-:W3:Y:S02]  /*05d0*/  LDG.E R17, desc[UR6][R8.64] ;  /* 0x0000000608117981 */ /* 0x000ee4000c1e1900 */
[----:B------:R-:W-:-:S02]  /*05e0*/  IADD3.X R11, PT, PT, R5, UR4, RZ, P1, !PT ;  /* 0x00000004050b7c10 */ /* 0x000fc40008ffe4ff */
[----:B------:R-:W-:Y:S01]  /*05f0*/  IADD3 R12, P1, PT, R10, UR5, RZ ;  /* 0x000000050a0c7c10 */ /* 0x000fe2000ff3e0ff */
[----:B------:R-:W2:Y:S04]  /*0600*/  LDG.E R4, desc[UR6][R4.64] ;  /* 0x0000000604047981 */ /* 0x000ea8000c1e1900 */
[----:B------:R-:W2:Y:S01]  /*0610*/  LDG.E R19, desc[UR6][R8.64+0x4] ;  /* 0x0000040608137981 */ /* 0x000ea2000c1e1900 */
[----:B------:R-:W-:-:S03]  /*0620*/  IADD3.X R13, PT, PT, R11, UR4, RZ, P1, !PT ;  /* 0x000000040b0d7c10 */ /* 0x000fc60008ffe4ff */
[----:B------:R-:W4:Y:S04]  /*0630*/  LDG.E R10, desc[UR6][R10.64] ;  /* 0x000000060a0a7981 */ /* 0x000f28000c1e1900 */
[----:B------:R-:W4:Y:S04]  /*0640*/  LDG.E R21, desc[UR6][R8.64+0x8] ;  /* 0x0000080608157981 */ /* 0x000f28000c1e1900 */
[----:B------:R-:W5:Y:S04]  /*0650*/  LDG.E R23, desc[UR6][R8.64+0xc] ;  /* 0x00000c0608177981 */ /* 0x000f68000c1e1900 */
[----:B------:R-:W5:Y:S01]  /*0660*/  LDG.E R12, desc[UR6][R12.64] ;  /* 0x000000060c0c7981 */ /* 0x000f62000c1e1900 */
[----:B------:R-:W-:Y:S01]  /*0670*/  IADD3 R6, PT, PT, R6, 0x4, RZ ;  /* 0x0000000406067810 */ /* 0x000fe20007ffe0ff */
[----:B---3--:R-:W-:-:S04]  /*0680*/  FFMA R14, R17, R14, R18 ;  /* 0x0000000e110e7223 */ /* 0x008fc80000000012 */
[----:B--2---:R-:W-:-:S04]  /*0690*/  FFMA R14, R19, R4, R14 ;  /* 0x00000004130e7223 */ /* 0x004fc8000000000e */
[----:B----4-:R-:W-:-:S04]  /*06a0*/  FFMA R14, R21, R10, R14 ;  /* 0x0000000a150e7223 */ /* 0x010fc8000000000e */
[----:B-----5:R-:W-:-:S07]  /*06b0*/  FFMA R18, R23, R12, R14 ;  /* 0x0000000c17127223 */ /* 0x020fce000000000e */
.L_x_5:
[----:B------:R-:W-:Y:S05]  /*06c0*/  @!P0 BRA `(.L_x_2) ;  /* 0x0000000000788947 */ /* 0x000fea0003800000 */
[----:B------:R-:W-:Y:S02]  /*06d0*/  ISETP.NE.AND P0, PT, R16, 0x1, PT ;  /* 0x000000011000780c */ /* 0x000fe40003f05270 */
[----:B------:R-:W-:-:S04]  /*06e0*/  LOP3.LUT R0, R0, 0x1, RZ, 0xc0, !PT ;  /* 0x0000000100007812 */ /* 0x000fc800078ec0ff */
[----:B------:R-:W-:-:S07]  /*06f0*/  ISETP.NE.U32.AND P1, PT, R0, 0x1, PT ;  /* 0x000000010000780c */ /* 0x000fce0003f25070 */
[----:B------:R-:W0:Y:S01]  /*0700*/  @P0 LDC R19, c[0x0][0x3c0] ;  /* 0x0000f000ff130b82 */ /* 0x000e220000000800 */
[----:B------:R-:W-:-:S07]  /*0710*/  @P0 IMAD.IADD R13, R7, 0x1, R6 ;  /* 0x00000001070d0824 */ /* 0x000fce00078e0206 */
[----:B------:R-:W1:Y:S08]  /*0720*/  @P0 LDC.64 R10, c[0x0][0x3c8] ;  /* 0x0000f200ff0a0b82 */ /* 0x000e700000000a00 */
[----:B------:R-:W2:Y:S08]  /*0730*/  @P0 LDC.64 R14, c[0x0][0x3a0] ;  /* 0x0000e800ff0e0b82 */ /* 0x000eb00000000a00 */
[----:B------:R-:W3:Y:S01]  /*0740*/  @!P1 LDC R0, c[0x0][0x3c0] ;  /* 0x0000f000ff009b82 */ /* 0x000ee20000000800 */
[C---:B0-----:R-:W-:Y:S01]  /*0750*/  @P0 IMAD R17, R6.reuse, R19, R3 ;  /* 0x0000001306110224 */ /* 0x041fe200078e0203 */
[----:B------:R-:W-:-:S04]  /*0760*/  @P0 IADD3 R6, PT, PT, R6, 0x2, RZ ;  /* 0x0000000206060810 */ /* 0x000fc80007ffe0ff */
[----:B------:R-:W-:Y:S02]  /*0770*/  @!P1 IADD3 R7, PT, PT, R7, R6, RZ ;  /* 0x0000000607079210 */ /* 0x000fe40007ffe0ff */
[----:B------:R-:W0:Y:S01]  /*0780*/  @!P1 LDC.64 R8, c[0x0][0x3a0] ;  /* 0x0000e800ff089b82 */ /* 0x000e220000000a00 */
[----:B-1----:R-:W-:Y:S01]  /*0790*/  @P0 IMAD.WIDE R10, R17, 0x4, R10 ;  /* 0x00000004110a0825 */ /* 0x002fe200078e020a */
[----:B------:R-:W-:-:S04]  /*07a0*/  @P0 SHF.R.S64 R17, RZ, 0x1e, R19 ;  /* 0x0000001eff110819 */ /* 0x000fc80000001013 */
[----:B------:R-:W-:Y:S02]  /*07b0*/  @P0 IADD3 R12, P2, PT, R10, R17, RZ ;  /* 0x000000110a0c0210 */ /* 0x000fe40007f5e0ff */
[----:B------:R-:W1:Y:S01]  /*07c0*/  @!P1 LDC.64 R4, c[0x0][0x3c8] ;  /* 0x0000f200ff049b82 */ /* 0x000e620000000a00 */
[----:B--2---:R-:W-:Y:S01]  /*07d0*/  @P0 IMAD.WIDE R14, R13, 0x4, R14 ;  /* 0x000000040d0e0825 */ /* 0x004fe200078e020e */
[----:B------:R-:W-:Y:S01]  /*07e0*/  @P0 LEA.HI.X.SX32 R13, R19, R11, 0x2, P2 ;  /* 0x0000000b130d0211 */ /* 0x000fe200010f16ff */
[----:B------:R-:W2:Y:S04]  /*07f0*/  @P0 LDG.E R10, desc[UR6][R10.64] ;  /* 0x000000060a0a0981 */ /* 0x000ea8000c1e1900 */
[----:B------:R-:W2:Y:S01]  /*0800*/  @P0 LDG.E R21, desc[UR6][R14.64] ;  /* 0x000000060e150981 */ /* 0x000ea2000c1e1900 */
[----:B---3--:R-:W-:-:S03]  /*0810*/  @!P1 IMAD R17, R6, R0, R3 ;  /* 0x0000000006119224 */ /* 0x008fc600078e0203 */
[----:B------:R-:W3:Y:S04]  /*0820*/  @P0 LDG.E R0, desc[UR6][R14.64+0x4] ;  /* 0x000004060e000981 */ /* 0x000ee8000c1e1900 */
[----:B------:R-:W3:Y:S01]  /*0830*/  @P0 LDG.E R12, desc[UR6][R12.64] ;  /* 0x000000060c0c0981 */ /* 0x000ee2000c1e1900 */
[----:B0-----:R-:W-:-:S06]  /*0840*/  @!P1 IMAD.WIDE R8, R7, 0x4, R8 ;  /* 0x0000000407089825 */ /* 0x001fcc00078e0208 */
[----:B------:R-:W4:Y:S01]  /*0850*/  @!P1 LDG.E R9, desc[UR6][R8.64] ;  /* 0x0000000608099981 */ /* 0x000f22000c1e1900 */
[----:B-1----:R-:W-:-:S06]  /*0860*/  @!P1 IMAD.WIDE R4, R17, 0x4, R4 ;  /* 0x0000000411049825 */ /* 0x002fcc00078e0204 */
[----:B------:R-:W4:Y:S01]  /*0870*/  @!P1 LDG.E R4, desc[UR6][R4.64] ;  /* 0x0000000604049981 */ /* 0x000f22000c1e1900 */
[----:B--2---:R-:W-:-:S04]  /*0880*/  @P0 FFMA R21, R21, R10, R18 ;  /* 0x0000000a15150223 */ /* 0x004fc80000000012 */
[----:B---3--:R-:W-:-:S04]  /*0890*/  @P0 FFMA R18, R0, R12, R21 ;  /* 0x0000000c00120223 */ /* 0x008fc80000000015 */
[----:B----4-:R-:W-:-:S07]  /*08a0*/  @!P1 FFMA R18, R9, R4, R18 ;  /* 0x0000000409129223 */ /* 0x010fce0000000012 */
.L_x_2:
[----:B------:R-:W0:Y:S01]  /*08b0*/  LDC.64 R4, c[0x0][0x3f0] ;  /* 0x0000fc00ff047b82 */ /* 0x000e220000000a00 */
[----:B------:R-:W1:Y:S02]  /*08c0*/  LDCU UR4, c[0x0][0x3e8] ;  /* 0x00007d00ff0477ac */ /* 0x000e640008000800 */
[----:B-1----:R-:W-:-:S04]  /*08d0*/  IMAD R3, R2, UR4, R3 ;  /* 0x0000000402037c24 */ /* 0x002fc8000f8e0203 */
[----:B0-----:R-:W-:-:S05]  /*08e0*/  IMAD.WIDE R2, R3, 0x4, R4 ;  /* 0x0000000403027825 */ /* 0x001fca00078e0204 */
[----:B------:R-:W-:Y:S01]  /*08f0*/  STG.E desc[UR6][R2.64], R18 ;  /* 0x0000001202007986 */ /* 0x000fe2000c101906 */
[----:B------:R-:W-:Y:S05]  /*0900*/  EXIT ;  /* 0x000000000000794d */ /* 0x000fea0003800000 */
.L_x_6:
        /* <DEDUP_REMOVED lines=15> */
.L_x_11:


//--------------------- .text._Z19gpu_matrix_subtract6MatrixS_S_ --------------------------
	.section	.text._Z19gpu_matrix_subtract6MatrixS_S_,"ax",@progbits
	.align	128
        .global         _Z19gpu_matrix_subtract6MatrixS_S_
        .type           _Z19gpu_matrix_subtract6MatrixS_S_,@function
        .size           _Z19gpu_matrix_subtract6MatrixS_S_,(.L_x_12 - _Z19gpu_matrix_subtract6MatrixS_S_)
        .other          _Z19gpu_matrix_subtract6MatrixS_S_,@"STO_CUDA_ENTRY STV_DEFAULT"
_Z19gpu_matrix_subtract6MatrixS_S_:
.text._Z19gpu_matrix_subtract6MatrixS_S_:
[----:B------:R-:W-:Y:S01]  /*0000*/  LDC R1, c[0x0][0x37c] ;  /* 0x0000df00ff017b82 */ /* 0x000fe20000000800 */
[----:B------:R-:W0:Y:S07]  /*0010*/  S2R R9, SR_TID.X ;  /* 0x0000000000097919 */ /* 0x000e2e0000002100 */
[----:B------:R-:W1:Y:S01]  /*0020*/  LDC.64 R2, c[0x0][0x380] ;  /* 0x0000e000ff027b82 */ /* 0x000e620000000a00 */
[----:B------:R-:W0:Y:S01]  /*0030*/  LDCU UR6, c[0x0][0x398] ;  /* 0x00007300ff0677ac */ /* 0x000e220008000800 */
[----:B------:R-:W0:Y:S01]  /*0040*/  S2R R0, SR_TID.Y ;  /* 0x0000000000007919 */ /* 0x000e220000002200 */
[----:B------:R-:W2:Y:S05]  /*0050*/  LDCU.64 UR4, c[0x0][0x358] ;  /* 0x00006b00ff0477ac */ /* 0x000eaa0008000a00 */
[----:B------:R-:W3:Y:S08]  /*0060*/  LDC.64 R4, c[0x0][0x3a0] ;  /* 0x0000e800ff047b82 */ /* 0x000ef00000000a00 */
[----:B------:R-:W4:Y:S01]  /*0070*/  LDC.64 R6, c[0x0][0x3c0] ;  /* 0x0000f000ff067b82 */ /* 0x000f220000000a00 */
[----:B0-----:R-:W-:-:S04]  /*0080*/  IMAD R9, R9, UR6, R0 ;  /* 0x0000000609097c24 */ /* 0x001fc8000f8e0200 */
[----:B-1----:R-:W-:-:S04]  /*0090*/  IMAD.WIDE R2, R9, 0x4, R2 ;  /* 0x0000000409027825 */ /* 0x002fc800078e0202 */
[C---:B---3--:R-:W-:Y:S02]  /*00a0*/  IMAD.WIDE R4, R9.reuse, 0x4, R4 ;  /* 0x0000000409047825 */ /* 0x048fe400078e0204 */
[----:B--2---:R-:W2:Y:S04]  /*00b0*/  LDG.E R2, desc[UR4][R2.64] ;  /* 0x0000000402027981 */ /* 0x004ea8000c1e1900 */
[----:B------:R-:W2:Y:S01]  /*00c0*/  LDG.E R5, desc[UR4][R4.64] ;  /* 0x0000000404057981 */ /* 0x000ea2000c1e1900 */
[----:B----4-:R-:W-:-:S04]  /*00d0*/  IMAD.WIDE R6, R9, 0x4, R6 ;  /* 0x0000000409067825 */ /* 0x010fc800078e0206 */
[----:B--2---:R-:W-:-:S05]  /*00e0*/  FADD R9, R2, -R5 ;  /* 0x8000000502097221 */ /* 0x004fca0000000000 */
[----:B------:R-:W-:Y:S01]  /*00f0*/  STG.E desc[UR4][R6.64], R9 ;  /* 0x0000000906007986 */ /* 0x000fe2000c101904 */
[----:B------:R-:W-:Y:S05]  /*0100*/  EXIT ;  /* 0x000000000000794d */ /* 0x000fea0003800000 */
.L_x_7:
        /* <DEDUP_REMOVED lines=15> */
.L_x_12:


//--------------------- .text._Z14gpu_matrix_add6MatrixS_S_ --------------------------
	.section	.text._Z14gpu_matrix_add6MatrixS_S_,"ax",@progbits
	.align	128
        .global         _Z14gpu_matrix_add6MatrixS_S_
        .type           _Z14gpu_matrix_add6MatrixS_S_,@function
        .size           _Z14gpu_matrix_add6MatrixS_S_,(.L_x_13 - _Z14gpu_matrix_add6MatrixS_S_)
        .other          _Z14gpu_matrix_add6MatrixS_S_,@"STO_CUDA_ENTRY STV_DEFAULT"
_Z14gpu_matrix_add6MatrixS_S_:
.text._Z14gpu_matrix_add6MatrixS_S_:
        /* <DEDUP_REMOVED lines=14> */
[----:B--2---:R-:W-:-:S05]  /*00e0*/  FADD R9, R2, R5 ;  /* 0x0000000502097221 */ /* 0x004fca0000000000 */
[----:B------:R-:W-:Y:S01]  /*00f0*/  STG.E desc[UR4][R6.64], R9 ;  /* 0x0000000906007986 */ /* 0x000fe2000c101904 */
[----:B------:R-:W-:Y:S05]  /*0100*/  EXIT ;  /* 0x000000000000794d */ /* 0x000fea0003800000 */
.L_x_8:
        /* <DEDUP_REMOVED lines=15> */
.L_x_13:


//--------------------- .nv.shared.reserved.0     --------------------------
	.section	.nv.shared.reserved.0,"aw",@nobits
	.weak		__nv_reservedSMEM_offset_0_alias
	.size		__nv_reservedSMEM_offset_0_alias, 0, 64
	.other		__nv_reservedSMEM_offset_0_alias,@"STO_CUDA_RESERVED_SHARED STV_DEFAULT"
__nv_reservedSMEM_offset_0_alias:
	.zero		0
	.zero		64


//--------------------- .nv.constant0._Z18gpu_matrix_inverse6MatrixS_ --------------------------
	.section	.nv.constant0._Z18gpu_matrix_inverse6MatrixS_,"a",@progbits
	.sectionflags	@""
	.align	4
.nv.constant0._Z18gpu_matrix_inverse6MatrixS_:
	.zero		960


//--------------------- .nv.constant0._Z20gpu_matrix_transpose6MatrixS_ --------------------------
	.section	.nv.constant0._Z20gpu_matrix_transpose6MatrixS_,"a",@progbits
	.sectionflags	@""
	.align	4
.nv.constant0._Z20gpu_matrix_transpose6MatrixS_:
	.zero		960


//--------------------- .nv.constant0._Z19gpu_matrix_multiply6MatrixPfS_S0_S_S0_ --------------------------
	.section	.nv.constant0._Z19gpu_matrix_multiply6MatrixPfS_S0_S_S0_,"a",@progbits
	.sectionflags	@""
	.align	4
.nv.constant0._Z19gpu_matrix_multiply6MatrixPfS_S0_S_S0_:
	.zero		1016


//--------------------- .nv.constant0._Z19gpu_matrix_subtract6MatrixS_S_ --------------------------
	.section	.nv.constant0._Z19gpu_matrix_subtract6MatrixS_S_,"a",@progbits
	.sectionflags	@""
	.align	4
.nv.constant0._Z19gpu_matrix_subtract6MatrixS_S_:
	.zero		992


//--------------------- .nv.constant0._Z14gpu_matrix_add6MatrixS_S_ --------------------------
	.section	.nv.constant0._Z14gpu_matrix_add6MatrixS_S_,"a",@progbits
	.sectionflags	@""
	.align	4
.nv.constant0._Z14gpu_matrix_add6MatrixS_S_:
	.zero		992


//--------------------- SYMBOLS --------------------------

	.type		.nv.reservedSmem.offset0,@object
	.size		.nv.reservedSmem.offset0,0x4
